//
// Generated by NVIDIA NVVM Compiler
//
// Compiler Build ID: CL-36424714
// Cuda compilation tools, release 13.0, V13.0.88
// Based on NVVM 20.0.0
//

.version 9.0
.target sm_100
.address_size 64

	// .globl	_Z12clear_bufferP6float4i

.visible .entry _Z12clear_bufferP6float4i(
	.param .u64 .ptr .align 1 _Z12clear_bufferP6float4i_param_0,
	.param .u32 _Z12clear_bufferP6float4i_param_1
)
{
	.reg .pred 	%p<2>;
	.reg .b32 	%r<6>;
	.reg .b32 	%f<2>;
	.reg .b64 	%rd<5>;

	ld.param.u64 	%rd1, [_Z12clear_bufferP6float4i_param_0];
	ld.param.u32 	%r2, [_Z12clear_bufferP6float4i_param_1];
	mov.u32 	%r3, %ctaid.x;
	mov.u32 	%r4, %ntid.x;
	mov.u32 	%r5, %tid.x;
	mad.lo.s32 	%r1, %r3, %r4, %r5;
	setp.ge.s32 	%p1, %r1, %r2;
	@%p1 bra 	$L__BB0_2;
	cvta.to.global.u64 	%rd2, %rd1;
	mul.wide.s32 	%rd3, %r1, 16;
	add.s64 	%rd4, %rd2, %rd3;
	mov.f32 	%f1, 0f00000000;
	st.global.v4.f32 	[%rd4], {%f1, %f1, %f1, %f1};
$L__BB0_2:
	ret;

}


// ===== COMPILED SASS (sm_100) =====

	.target	sm_100

	.elftype	@"ET_EXEC"


//--------------------- .note.nv.tkinfo           --------------------------
	.section	.note.nv.tkinfo,"",@"SHT_NOTE"
	.sectionflags	@"SHF_NOTE_NV_TKINFO"
	.tkinfo
        /*0018*/ 	.word	0x00000002
        /*0030*/ 	.string	""
        /*0030*/ 	.string	"ptxas"
        /*0030*/ 	.string	"Cuda compilation tools, release 13.0, V13.0.88"
        /*0030*/ 	.string	"Build cuda_13.0.r13.0/compiler.36424714_0"
        /*0030*/ 	.string	"-arch sm_100 -m 64 "



//--------------------- .note.nv.cuinfo           --------------------------
	.section	.note.nv.cuinfo,"",@"SHT_NOTE"
	.sectionflags	@"SHF_NOTE_NV_CUINFO"
        /*0018*/ 	.short	0x0002
        /*001a*/ 	.short	0x0064
        /*001c*/ 	.short	0x0082
	.zero		2


//--------------------- .nv.info                  --------------------------
	.section	.nv.info,"",@"SHT_CUDA_INFO"
	.align	4


	//----- nvinfo : EIATTR_REGCOUNT
	.align		4
        /*0000*/ 	.byte	0x04, 0x2f
        /*0002*/ 	.short	(.L_1 - .L_0)
	.align		4
.L_0:
        /*0004*/ 	.word	index@(_Z12clear_bufferP6float4i)
        /*0008*/ 	.word	0x00000008


	//----- nvinfo : EIATTR_FRAME_SIZE
	.align		4
.L_1:
        /*000c*/ 	.byte	0x04, 0x11
        /*000e*/ 	.short	(.L_3 - .L_2)
	.align		4
.L_2:
        /*0010*/ 	.word	index@(_Z12clear_bufferP6float4i)
        /*0014*/ 	.word	0x00000000


	//----- nvinfo : EIATTR_MIN_STACK_SIZE
	.align		4
.L_3:
        /*0018*/ 	.byte	0x04, 0x12
        /*001a*/ 	.short	(.L_5 - .L_4)
	.align		4
.L_4:
        /*001c*/ 	.word	index@(_Z12clear_bufferP6float4i)
        /*0020*/ 	.word	0x00000000
.L_5:


//--------------------- .nv.compat                --------------------------
	.section	.nv.compat,"",@"SHT_CUDA_COMPAT_INFO"
	.align	4
        /*0000*/ 	.byte	0x02, 0x09, 0x00, 0x00, 0x02, 0x02, 0x01, 0x00, 0x02, 0x05, 0x05, 0x00, 0x03, 0x07, 0x01, 0x01
        /*0010*/ 	.byte	0x02, 0x03, 0x00, 0x00, 0x02, 0x06, 0x01, 0x00, 0x04, 0x0b, 0x08, 0x00, 0x09, 0x00, 0x00, 0x00
        /*0020*/ 	.byte	0x00, 0x00, 0x00, 0x00


//--------------------- .nv.info._Z12clear_bufferP6float4i --------------------------
	.section	.nv.info._Z12clear_bufferP6float4i,"",@"SHT_CUDA_INFO"
	.sectionflags	@""
	.align	4


	//----- nvinfo : EIATTR_CUDA_API_VERSION
	.align		4
        /*0000*/ 	.byte	0x04, 0x37
        /*0002*/ 	.short	(.L_7 - .L_6)
.L_6:
        /*0004*/ 	.word	0x00000082


	//----- nvinfo : EIATTR_KPARAM_INFO
	.align		4
.L_7:
        /*0008*/ 	.byte	0x04, 0x17
        /*000a*/ 	.short	(.L_9 - .L_8)
.L_8:
        /*000c*/ 	.word	0x00000000
        /*0010*/ 	.short	0x0001
        /*0012*/ 	.short	0x0008
        /*0014*/ 	.byte	0x00, 0xf0, 0x11, 0x00


	//----- nvinfo : EIATTR_KPARAM_INFO
	.align		4
.L_9:
        /*0018*/ 	.byte	0x04, 0x17
        /*001a*/ 	.short	(.L_11 - .L_10)
.L_10:
        /*001c*/ 	.word	0x00000000
        /*0020*/ 	.short	0x0000
        /*0022*/ 	.short	0x0000
        /*0024*/ 	.byte	0x00, 0xf5, 0x21, 0x00


	//----- nvinfo : EIATTR_SPARSE_MMA_MASK
	.align		4
.L_11:
        /*0028*/ 	.byte	0x03, 0x50
        /*002a*/ 	.short	0x0000


	//----- nvinfo : EIATTR_MAXREG_COUNT
	.align		4
        /*002c*/ 	.byte	0x03, 0x1b
        /*002e*/ 	.short	0x00ff


	//----- nvinfo : EIATTR_MERCURY_ISA_VERSION
	.align		4
        /*0030*/ 	.byte	0x03, 0x5f
        /*0032*/ 	.short	0x0101


	//----- nvinfo : EIATTR_VRC_CTA_INIT_COUNT
	.align		4
        /*0034*/ 	.byte	0x02, 0x4a
	.zero		1
	.zero		1


	//----- nvinfo : EIATTR_EXIT_INSTR_OFFSETS
	.align		4
        /*0038*/ 	.byte	0x04, 0x1c
        /*003a*/ 	.short	(.L_13 - .L_12)


	//   ....[0]....
.L_12:
        /*003c*/ 	.word	0x00000070


	//   ....[1]....
        /*0040*/ 	.word	0x000000c0


	//----- nvinfo : EIATTR_CBANK_PARAM_SIZE
	.align		4
.L_13:
        /*0044*/ 	.byte	0x03, 0x19
        /*0046*/ 	.short	0x000c


	//----- nvinfo : EIATTR_PARAM_CBANK
	.align		4
        /*0048*/ 	.byte	0x04, 0x0a
        /*004a*/ 	.short	(.L_15 - .L_14)
	.align		4
.L_14:
        /*004c*/ 	.word	index@(.nv.constant0._Z12clear_bufferP6float4i)
        /*0050*/ 	.short	0x0380
        /*0052*/ 	.short	0x000c


	//----- nvinfo : EIATTR_SW_WAR
	.align		4
.L_15:
        /*0054*/ 	.byte	0x04, 0x36
        /*0056*/ 	.short	(.L_17 - .L_16)
.L_16:
        /*0058*/ 	.word	0x00000008
.L_17:


//--------------------- .nv.callgraph             --------------------------
	.section	.nv.callgraph,"",@"SHT_CUDA_CALLGRAPH"
	.align	4
	.sectionentsize	8
	.align		4
        /*0000*/ 	.word	0x00000000
	.align		4
        /*0004*/ 	.word	0xffffffff
	.align		4
        /*0008*/ 	.word	0x00000000
	.align		4
        /*000c*/ 	.word	0xfffffffe
	.align		4
        /*0010*/ 	.word	0x00000000
	.align		4
        /*0014*/ 	.word	0xfffffffd
	.align		4
        /*0018*/ 	.word	0x00000000
	.align		4
        /*001c*/ 	.word	0xfffffffc


//--------------------- .text._Z12clear_bufferP6float4i --------------------------
	.section	.text._Z12clear_bufferP6float4i,"ax",@progbits
	.align	128
        .global         _Z12clear_bufferP6float4i
        .type           _Z12clear_bufferP6float4i,@function
        .size           _Z12clear_bufferP6float4i,(.L_x_1 - _Z12clear_bufferP6float4i)
        .other          _Z12clear_bufferP6float4i,@"STO_CUDA_ENTRY STV_DEFAULT"
_Z12clear_bufferP6float4i:
.text._Z12clear_bufferP6float4i:
[----:B------:R-:W-:Y:S01]  /*0000*/  LDC R1, c[0x0][0x37c] ;  /* 0x0000df00ff017b82 */ /* 0x000fe20000000800 */
[----:B------:R-:W0:Y:S07]  /*0010*/  S2R R0, SR_TID.X ;  /* 0x0000000000007919 */ /* 0x000e2e0000002100 */
[----:B------:R-:W0:Y:S01]  /*0020*/  S2UR UR4, SR_CTAID.X ;  /* 0x00000000000479c3 */ /* 0x000e220000002500 */
[----:B------:R-:W1:Y:S07]  /*0030*/  LDCU UR5, c[0x0][0x388] ;  /* 0x00007100ff0577ac */ /* 0x000e6e0008000800 */
[----:B------:R-:W0:Y:S02]  /*0040*/  LDC R5, c[0x0][0x360] ;  /* 0x0000d800ff057b82 */ /* 0x000e240000000800 */
[----:B0-----:R-:W-:-:S05]  /*0050*/  IMAD R5, R5, UR4, R0 ;  /* 0x0000000405057c24 */ /* 0x001fca000f8e0200 */
[----:B-1----:R-:W-:-:S13]  /*0060*/  ISETP.GE.AND P0, PT, R5, UR5, PT ;  /* 0x0000000505007c0c */ /* 0x002fda000bf06270 */
[----:B------:R-:W-:Y:S05]  /*0070*/  @P0 EXIT ;  /* 0x000000000000094d */ /* 0x000fea0003800000 */
[----:B------:R-:W0:Y:S01]  /*0080*/  LDC.64 R2, c[0x0][0x380] ;  /* 0x0000e000ff027b82 */ /* 0x000e220000000a00 */
[----:B------:R-:W1:Y:S01]  /*0090*/  LDCU.64 UR4, c[0x0][0x358] ;  /* 0x00006b00ff0477ac */ /* 0x000e620008000a00 */
[----:B0-----:R-:W-:-:S05]  /*00a0*/  IMAD.WIDE R2, R5, 0x10, R2 ;  /* 0x0000001005027825 */ /* 0x001fca00078e0202 */
[----:B-1----:R-:W-:Y:S01]  /*00b0*/  STG.E.128 desc[UR4][R2.64], RZ ;  /* 0x000000ff02007986 */ /* 0x002fe2000c101d04 */
[----:B------:R-:W-:Y:S05]  /*00c0*/  EXIT ;  /* 0x000000000000794d */ /* 0x000fea0003800000 */
.L_x_0:
[----:B------:R-:W-:-:S00]  /*00d0*/  BRA `(.L_x_0) ;  /* 0xfffffffc00fc7947 */ /* 0x000fc0000383ffff */
[----:B------:R-:W-:-:S00]  /*00e0*/  NOP ;  /* 0x0000000000007918 */ /* 0x000fc00000000000 */
        /* <DEDUP_REMOVED lines=9> */
.L_x_1:


//--------------------- .nv.shared.reserved.0     --------------------------
	.section	.nv.shared.reserved.0,"aw",@nobits
	.weak		__nv_reservedSMEM_offset_0_alias
	.size		__nv_reservedSMEM_offset_0_alias, 0, 64
	.other		__nv_reservedSMEM_offset_0_alias,@"STO_CUDA_RESERVED_SHARED STV_DEFAULT"
__nv_reservedSMEM_offset_0_alias:
	.zero		0
	.zero		64


//--------------------- .nv.constant0._Z12clear_bufferP6float4i --------------------------
	.section	.nv.constant0._Z12clear_bufferP6float4i,"a",@progbits
	.sectionflags	@""
	.align	4
.nv.constant0._Z12clear_bufferP6float4i:
	.zero		908


//--------------------- SYMBOLS --------------------------

	.type		.nv.reservedSmem.offset0,@object
	.size		.nv.reservedSmem.offset0,0x4
